//
// Generated by NVIDIA NVVM Compiler
//
// Compiler Build ID: CL-36424714
// Cuda compilation tools, release 13.0, V13.0.88
// Based on NVVM 20.0.0
//

.version 9.0
.target sm_100
.address_size 64

	// .globl	_Z20LocateThreadIdKernelv
.extern .func  (.param .b32 func_retval0) vprintf
(
	.param .b64 vprintf_param_0,
	.param .b64 vprintf_param_1
)
;
.global .align 1 .b8 $str[33] = {84, 104, 114, 101, 97, 100, 32, 99, 111, 111, 114, 100, 105, 110, 97, 116, 101, 58, 32, 40, 37, 100, 44, 32, 37, 100, 44, 32, 37, 100, 41, 10};

.visible .entry _Z20LocateThreadIdKernelv()
{
	.local .align 8 .b8 	__local_depot0[16];
	.reg .b64 	%SP;
	.reg .b64 	%SPL;
	.reg .b32 	%r<15>;
	.reg .b64 	%rd<5>;

	mov.u64 	%SPL, __local_depot0;
	cvta.local.u64 	%SP, %SPL;
	add.u64 	%rd1, %SP, 0;
	add.u64 	%rd2, %SPL, 0;
	mov.u32 	%r1, %ntid.x;
	mov.u32 	%r2, %ctaid.x;
	mov.u32 	%r3, %tid.x;
	mad.lo.s32 	%r4, %r1, %r2, %r3;
	mov.u32 	%r5, %ntid.y;
	mov.u32 	%r6, %ctaid.y;
	mov.u32 	%r7, %tid.y;
	mad.lo.s32 	%r8, %r5, %r6, %r7;
	mov.u32 	%r9, %ntid.z;
	mov.u32 	%r10, %ctaid.z;
	mov.u32 	%r11, %tid.z;
	mad.lo.s32 	%r12, %r9, %r10, %r11;
	st.local.v2.u32 	[%rd2], {%r4, %r8};
	st.local.u32 	[%rd2+8], %r12;
	mov.u64 	%rd3, $str;
	cvta.global.u64 	%rd4, %rd3;
	{ // callseq 0, 0
	.param .b64 param0;
	st.param.b64 	[param0], %rd4;
	.param .b64 param1;
	st.param.b64 	[param1], %rd1;
	.param .b32 retval0;
	call.uni (retval0), 
	vprintf, 
	(
	param0, 
	param1
	);
	ld.param.b32 	%r13, [retval0];
	} // callseq 0
	ret;

}


// ===== COMPILED SASS (sm_100) =====

	.target	sm_100

	.elftype	@"ET_EXEC"


//--------------------- .note.nv.tkinfo           --------------------------
	.section	.note.nv.tkinfo,"",@"SHT_NOTE"
	.sectionflags	@"SHF_NOTE_NV_TKINFO"
	.tkinfo
        /*0018*/ 	.word	0x00000002
        /*0030*/ 	.string	""
        /*0030*/ 	.string	"ptxas"
        /*0030*/ 	.string	"Cuda compilation tools, release 13.0, V13.0.88"
        /*0030*/ 	.string	"Build cuda_13.0.r13.0/compiler.36424714_0"
        /*0030*/ 	.string	"-arch sm_100 -m 64 "



//--------------------- .note.nv.cuinfo           --------------------------
	.section	.note.nv.cuinfo,"",@"SHT_NOTE"
	.sectionflags	@"SHF_NOTE_NV_CUINFO"
        /*0018*/ 	.short	0x0002
        /*001a*/ 	.short	0x0064
        /*001c*/ 	.short	0x0082
	.zero		2


//--------------------- .nv.info                  --------------------------
	.section	.nv.info,"",@"SHT_CUDA_INFO"
	.align	4


	//----- nvinfo : EIATTR_REGCOUNT
	.align		4
        /*0000*/ 	.byte	0x04, 0x2f
        /*0002*/ 	.short	(.L_2 - .L_1)
	.align		4
.L_1:
        /*0004*/ 	.word	index@(_Z20LocateThreadIdKernelv)
        /*0008*/ 	.word	0x00000018


	//----- nvinfo : EIATTR_FRAME_SIZE
	.align		4
.L_2:
        /*000c*/ 	.byte	0x04, 0x11
        /*000e*/ 	.short	(.L_4 - .L_3)
	.align		4
.L_3:
        /*0010*/ 	.word	index@(_Z20LocateThreadIdKernelv)
        /*0014*/ 	.word	0x00000010


	//----- nvinfo : EIATTR_MIN_STACK_SIZE
	.align		4
.L_4:
        /*0018*/ 	.byte	0x04, 0x12
        /*001a*/ 	.short	(.L_6 - .L_5)
	.align		4
.L_5:
        /*001c*/ 	.word	index@(_Z20LocateThreadIdKernelv)
        /*0020*/ 	.word	0x00000010
.L_6:


//--------------------- .nv.compat                --------------------------
	.section	.nv.compat,"",@"SHT_CUDA_COMPAT_INFO"
	.align	4
        /*0000*/ 	.byte	0x02, 0x09, 0x00, 0x00, 0x02, 0x02, 0x01, 0x00, 0x02, 0x05, 0x05, 0x00, 0x03, 0x07, 0x01, 0x01
        /*0010*/ 	.byte	0x02, 0x03, 0x00, 0x00, 0x02, 0x06, 0x01, 0x00, 0x04, 0x0b, 0x08, 0x00, 0x09, 0x00, 0x00, 0x00
        /*0020*/ 	.byte	0x00, 0x00, 0x00, 0x00


//--------------------- .nv.info._Z20LocateThreadIdKernelv --------------------------
	.section	.nv.info._Z20LocateThreadIdKernelv,"",@"SHT_CUDA_INFO"
	.sectionflags	@""
	.align	4


	//----- nvinfo : EIATTR_CUDA_API_VERSION
	.align		4
        /*0000*/ 	.byte	0x04, 0x37
        /*0002*/ 	.short	(.L_8 - .L_7)
.L_7:
        /*0004*/ 	.word	0x00000082


	//----- nvinfo : EIATTR_SPARSE_MMA_MASK
	.align		4
.L_8:
        /*0008*/ 	.byte	0x03, 0x50
        /*000a*/ 	.short	0x0000


	//----- nvinfo : EIATTR_MAXREG_COUNT
	.align		4
        /*000c*/ 	.byte	0x03, 0x1b
        /*000e*/ 	.short	0x00ff


	//----- nvinfo : EIATTR_EXTERNS
	.align		4
        /*0010*/ 	.byte	0x04, 0x0f
        /*0012*/ 	.short	(.L_10 - .L_9)


	//   ....[0]....
	.align		4
.L_9:
        /*0014*/ 	.word	index@(vprintf)


	//----- nvinfo : EIATTR_MERCURY_ISA_VERSION
	.align		4
.L_10:
        /*0018*/ 	.byte	0x03, 0x5f
        /*001a*/ 	.short	0x0101


	//----- nvinfo : EIATTR_VRC_CTA_INIT_COUNT
	.align		4
        /*001c*/ 	.byte	0x02, 0x4a
	.zero		1
	.zero		1


	//----- nvinfo : EIATTR_SYSCALL_OFFSETS
	.align		4
        /*0020*/ 	.byte	0x04, 0x46
        /*0022*/ 	.short	(.L_12 - .L_11)


	//   ....[0]....
.L_11:
        /*0024*/ 	.word	0x000001a0


	//----- nvinfo : EIATTR_EXIT_INSTR_OFFSETS
	.align		4
.L_12:
        /*0028*/ 	.byte	0x04, 0x1c
        /*002a*/ 	.short	(.L_14 - .L_13)


	//   ....[0]....
.L_13:
        /*002c*/ 	.word	0x000001b0


	//----- nvinfo : EIATTR_SW_WAR
	.align		4
.L_14:
        /*0030*/ 	.byte	0x04, 0x36
        /*0032*/ 	.short	(.L_16 - .L_15)
.L_15:
        /*0034*/ 	.word	0x00000008
.L_16:


//--------------------- .nv.callgraph             --------------------------
	.section	.nv.callgraph,"",@"SHT_CUDA_CALLGRAPH"
	.align	4
	.sectionentsize	8
	.align		4
        /*0000*/ 	.word	0x00000000
	.align		4
        /*0004*/ 	.word	0xffffffff
	.align		4
        /*0008*/ 	.word	index@(_Z20LocateThreadIdKernelv)
	.align		4
        /*000c*/ 	.word	index@(vprintf)
	.align		4
        /*0010*/ 	.word	0x00000000
	.align		4
        /*0014*/ 	.word	0xfffffffe
	.align		4
        /*0018*/ 	.word	0x00000000
	.align		4
        /*001c*/ 	.word	0xfffffffd
	.align		4
        /*0020*/ 	.word	0x00000000
	.align		4
        /*0024*/ 	.word	0xfffffffc


//--------------------- .nv.constant4             --------------------------
	.section	.nv.constant4,"a",@progbits
	.align	8
	.align		8
.nv.constant4:
        /*0000*/ 	.dword	vprintf
	.align		8
        /*0008*/ 	.dword	$str


//--------------------- .text._Z20LocateThreadIdKernelv --------------------------
	.section	.text._Z20LocateThreadIdKernelv,"ax",@progbits
	.align	128
        .global         _Z20LocateThreadIdKernelv
        .type           _Z20LocateThreadIdKernelv,@function
        .size           _Z20LocateThreadIdKernelv,(.L_x_2 - _Z20LocateThreadIdKernelv)
        .other          _Z20LocateThreadIdKernelv,@"STO_CUDA_ENTRY STV_DEFAULT"
_Z20LocateThreadIdKernelv:
.text._Z20LocateThreadIdKernelv:
[----:B------:R-:W0:Y:S01]  /*0000*/  LDC R1, c[0x0][0x37c] ;  /* 0x0000df00ff017b82 */ /* 0x000e220000000800 */
[----:B------:R-:W1:Y:S01]  /*0010*/  S2R R2, SR_CTAID.X ;  /* 0x0000000000027919 */ /* 0x000e620000002500 */
[----:B------:R-:W2:Y:S01]  /*0020*/  LDCU UR5, c[0x0][0x2fc] ;  /* 0x00005f80ff0577ac */ /* 0x000ea20008000800 */
[----:B------:R-:W-:Y:S01]  /*0030*/  MOV R8, 0x0 ;  /* 0x0000000000087802 */ /* 0x000fe20000000f00 */
[----:B0-----:R-:W-:Y:S01]  /*0040*/  VIADD R1, R1, 0xfffffff0 ;  /* 0xfffffff001017836 */ /* 0x001fe20000000000 */
[----:B------:R-:W1:Y:S01]  /*0050*/  S2R R3, SR_TID.X ;  /* 0x0000000000037919 */ /* 0x000e620000002100 */
[----:B------:R-:W1:Y:S01]  /*0060*/  LDCU UR4, c[0x0][0x360] ;  /* 0x00006c00ff0477ac */ /* 0x000e620008000800 */
[----:B------:R-:W0:Y:S01]  /*0070*/  S2R R0, SR_CTAID.Y ;  /* 0x0000000000007919 */ /* 0x000e220000002600 */
[----:B------:R-:W0:Y:S01]  /*0080*/  LDCU UR6, c[0x0][0x364] ;  /* 0x00006c80ff0677ac */ /* 0x000e220008000800 */
[----:B------:R-:W3:Y:S01]  /*0090*/  LDC.64 R8, c[0x4][R8] ;  /* 0x0100000008087b82 */ /* 0x000ee20000000a00 */
[----:B------:R-:W0:Y:S01]  /*00a0*/  S2R R5, SR_TID.Y ;  /* 0x0000000000057919 */ /* 0x000e220000002200 */
[----:B------:R-:W4:Y:S01]  /*00b0*/  LDCU UR7, c[0x0][0x368] ;  /* 0x00006d00ff0777ac */ /* 0x000f220008000800 */
[----:B------:R-:W4:Y:S01]  /*00c0*/  S2R R4, SR_CTAID.Z ;  /* 0x0000000000047919 */ /* 0x000f220000002700 */
[----:B------:R-:W4:Y:S01]  /*00d0*/  S2R R7, SR_TID.Z ;  /* 0x0000000000077919 */ /* 0x000f220000002300 */
[----:B-1----:R-:W-:Y:S01]  /*00e0*/  IMAD R2, R2, UR4, R3 ;  /* 0x0000000402027c24 */ /* 0x002fe2000f8e0203 */
[----:B------:R-:W1:Y:S01]  /*00f0*/  LDCU UR4, c[0x0][0x2f8] ;  /* 0x00005f00ff0477ac */ /* 0x000e620008000800 */
[----:B0-----:R-:W-:-:S05]  /*0100*/  IMAD R3, R0, UR6, R5 ;  /* 0x0000000600037c24 */ /* 0x001fca000f8e0205 */
[----:B------:R0:W-:Y:S01]  /*0110*/  STL.64 [R1], R2 ;  /* 0x0000000201007387 */ /* 0x0001e20000100a00 */
[----:B----4-:R-:W-:Y:S01]  /*0120*/  IMAD R0, R4, UR7, R7 ;  /* 0x0000000704007c24 */ /* 0x010fe2000f8e0207 */
[----:B------:R-:W4:Y:S01]  /*0130*/  LDCU.64 UR6, c[0x4][0x8] ;  /* 0x01000100ff0677ac */ /* 0x000f220008000a00 */
[----:B-1----:R-:W-:-:S03]  /*0140*/  IADD3 R6, P0, PT, R1, UR4, RZ ;  /* 0x0000000401067c10 */ /* 0x002fc6000ff1e0ff */
[----:B------:R0:W-:Y:S01]  /*0150*/  STL [R1+0x8], R0 ;  /* 0x0000080001007387 */ /* 0x0001e20000100800 */
[----:B--2---:R-:W-:Y:S01]  /*0160*/  IADD3.X R7, PT, PT, RZ, UR5, RZ, P0, !PT ;  /* 0x00000005ff077c10 */ /* 0x004fe200087fe4ff */
[----:B----4-:R-:W-:Y:S01]  /*0170*/  IMAD.U32 R4, RZ, RZ, UR6 ;  /* 0x00000006ff047e24 */ /* 0x010fe2000f8e00ff */
[----:B0--3--:R-:W-:-:S07]  /*0180*/  MOV R5, UR7 ;  /* 0x0000000700057c02 */ /* 0x009fce0008000f00 */
[----:B------:R-:W-:-:S07]  /*0190*/  LEPC R20, `(.L_x_0) ;  /* 0x000000001014794e */ /* 0x000fce0000000000 */
[----:B------:R-:W-:Y:S05]  /*01a0*/  CALL.ABS.NOINC R8 ;  /* 0x0000000008007343 */ /* 0x000fea0003c00000 */
.L_x_0:
[----:B------:R-:W-:Y:S05]  /*01b0*/  EXIT ;  /* 0x000000000000794d */ /* 0x000fea0003800000 */
.L_x_1:
[----:B------:R-:W-:-:S00]  /*01c0*/  BRA `(.L_x_1) ;  /* 0xfffffffc00fc7947 */ /* 0x000fc0000383ffff */
[----:B------:R-:W-:-:S00]  /*01d0*/  NOP ;  /* 0x0000000000007918 */ /* 0x000fc00000000000 */
        /* <DEDUP_REMOVED lines=10> */
.L_x_2:


//--------------------- .nv.global.init           --------------------------
	.section	.nv.global.init,"aw",@progbits
.nv.global.init:
	.type		$str,@object
	.size		$str,(.L_0 - $str)
$str:
        /*0000*/ 	.byte	0x54, 0x68, 0x72, 0x65, 0x61, 0x64, 0x20, 0x63, 0x6f, 0x6f, 0x72, 0x64, 0x69, 0x6e, 0x61, 0x74
        /*0010*/ 	.byte	0x65, 0x3a, 0x20, 0x28, 0x25, 0x64, 0x2c, 0x20, 0x25, 0x64, 0x2c, 0x20, 0x25, 0x64, 0x29, 0x0a
        /*0020*/ 	.byte	0x00
.L_0:


//--------------------- .nv.shared.reserved.0     --------------------------
	.section	.nv.shared.reserved.0,"aw",@nobits
	.weak		__nv_reservedSMEM_offset_0_alias
	.size		__nv_reservedSMEM_offset_0_alias, 0, 64
	.other		__nv_reservedSMEM_offset_0_alias,@"STO_CUDA_RESERVED_SHARED STV_DEFAULT"
__nv_reservedSMEM_offset_0_alias:
	.zero		0
	.zero		64


//--------------------- .nv.constant0._Z20LocateThreadIdKernelv --------------------------
	.section	.nv.constant0._Z20LocateThreadIdKernelv,"a",@progbits
	.sectionflags	@""
	.align	4
.nv.constant0._Z20LocateThreadIdKernelv:
	.zero		896


//--------------------- SYMBOLS --------------------------

	.type		.nv.reservedSmem.offset0,@object
	.size		.nv.reservedSmem.offset0,0x4
	.type		vprintf,@function
